//
// Generated by NVIDIA NVVM Compiler
//
// Compiler Build ID: CL-36424714
// Cuda compilation tools, release 13.0, V13.0.88
// Based on NVVM 20.0.0
//

.version 9.0
.target sm_100
.address_size 64

	// .globl	add
.global .align 4 .b8 __cudart_i2opi_f[24] = {65, 144, 67, 60, 153, 149, 98, 219, 192, 221, 52, 245, 209, 87, 39, 252, 41, 21, 68, 78, 110, 131, 249, 162};

.visible .entry add(
	.param .u32 add_param_0,
	.param .u64 .ptr .align 1 add_param_1,
	.param .u64 .ptr .align 1 add_param_2,
	.param .u64 .ptr .align 1 add_param_3
)
{
	.local .align 4 .b8 	__local_depot0[28];
	.reg .b64 	%SP;
	.reg .b64 	%SPL;
	.reg .pred 	%p<10>;
	.reg .b32 	%r<45>;
	.reg .b32 	%f<30>;
	.reg .b64 	%rd<32>;
	.reg .b64 	%fd<3>;

	mov.u64 	%SPL, __local_depot0;
	ld.param.u32 	%r16, [add_param_0];
	ld.param.u64 	%rd9, [add_param_1];
	ld.param.u64 	%rd10, [add_param_2];
	ld.param.u64 	%rd11, [add_param_3];
	add.u64 	%rd1, %SPL, 0;
	mov.u32 	%r17, %ctaid.x;
	mov.u32 	%r18, %ntid.x;
	mov.u32 	%r19, %tid.x;
	mad.lo.s32 	%r1, %r17, %r18, %r19;
	setp.ge.s32 	%p1, %r1, %r16;
	@%p1 bra 	$L__BB0_10;
	cvta.to.global.u64 	%rd13, %rd9;
	cvta.to.global.u64 	%rd14, %rd10;
	mul.wide.s32 	%rd15, %r1, 4;
	add.s64 	%rd16, %rd13, %rd15;
	ld.global.f32 	%f7, [%rd16];
	add.s64 	%rd17, %rd14, %rd15;
	ld.global.f32 	%f8, [%rd17];
	add.f32 	%f1, %f7, %f8;
	mul.f32 	%f9, %f1, 0f3F22F983;
	cvt.rni.s32.f32 	%r44, %f9;
	cvt.rn.f32.s32 	%f10, %r44;
	fma.rn.f32 	%f11, %f10, 0fBFC90FDA, %f1;
	fma.rn.f32 	%f12, %f10, 0fB3A22168, %f11;
	fma.rn.f32 	%f29, %f10, 0fA7C234C5, %f12;
	abs.f32 	%f3, %f1;
	setp.ltu.f32 	%p2, %f3, 0f47CE4780;
	@%p2 bra 	$L__BB0_9;
	setp.neu.f32 	%p3, %f3, 0f7F800000;
	@%p3 bra 	$L__BB0_4;
	mov.f32 	%f15, 0f00000000;
	mul.rn.f32 	%f29, %f1, %f15;
	mov.b32 	%r44, 0;
	bra.uni 	$L__BB0_9;
$L__BB0_4:
	mov.b32 	%r3, %f1;
	shl.b32 	%r21, %r3, 8;
	or.b32  	%r4, %r21, -2147483648;
	mov.b64 	%rd31, 0;
	mov.b32 	%r41, 0;
	mov.u64 	%rd29, __cudart_i2opi_f;
	mov.u64 	%rd30, %rd1;
$L__BB0_5:
	.pragma "nounroll";
	ld.global.nc.u32 	%r22, [%rd29];
	mad.wide.u32 	%rd20, %r22, %r4, %rd31;
	shr.u64 	%rd31, %rd20, 32;
	st.local.u32 	[%rd30], %rd20;
	add.s32 	%r41, %r41, 1;
	add.s64 	%rd30, %rd30, 4;
	add.s64 	%rd29, %rd29, 4;
	setp.ne.s32 	%p4, %r41, 6;
	@%p4 bra 	$L__BB0_5;
	shr.u32 	%r23, %r3, 23;
	st.local.u32 	[%rd1+24], %rd31;
	and.b32  	%r7, %r23, 31;
	and.b32  	%r24, %r23, 224;
	add.s32 	%r25, %r24, -128;
	shr.u32 	%r26, %r25, 5;
	mul.wide.u32 	%rd21, %r26, 4;
	sub.s64 	%rd8, %rd1, %rd21;
	ld.local.u32 	%r42, [%rd8+24];
	ld.local.u32 	%r43, [%rd8+20];
	setp.eq.s32 	%p5, %r7, 0;
	@%p5 bra 	$L__BB0_8;
	shf.l.wrap.b32 	%r42, %r43, %r42, %r7;
	ld.local.u32 	%r27, [%rd8+16];
	shf.l.wrap.b32 	%r43, %r27, %r43, %r7;
$L__BB0_8:
	shr.u32 	%r28, %r42, 30;
	shf.l.wrap.b32 	%r29, %r43, %r42, 2;
	shl.b32 	%r30, %r43, 2;
	shr.u32 	%r31, %r29, 31;
	add.s32 	%r32, %r31, %r28;
	neg.s32 	%r33, %r32;
	setp.lt.s32 	%p6, %r3, 0;
	selp.b32 	%r44, %r33, %r32, %p6;
	xor.b32  	%r34, %r29, %r3;
	shr.s32 	%r35, %r29, 31;
	xor.b32  	%r36, %r35, %r29;
	xor.b32  	%r37, %r35, %r30;
	cvt.u64.u32 	%rd22, %r36;
	shl.b64 	%rd23, %rd22, 32;
	cvt.u64.u32 	%rd24, %r37;
	or.b64  	%rd25, %rd23, %rd24;
	cvt.rn.f64.s64 	%fd1, %rd25;
	mul.f64 	%fd2, %fd1, 0d3BF921FB54442D19;
	cvt.rn.f32.f64 	%f13, %fd2;
	neg.f32 	%f14, %f13;
	setp.lt.s32 	%p7, %r34, 0;
	selp.f32 	%f29, %f14, %f13, %p7;
$L__BB0_9:
	mul.rn.f32 	%f16, %f29, %f29;
	and.b32  	%r39, %r44, 1;
	setp.eq.b32 	%p8, %r39, 1;
	selp.f32 	%f17, 0f3F800000, %f29, %p8;
	fma.rn.f32 	%f18, %f16, %f17, 0f00000000;
	fma.rn.f32 	%f19, %f16, 0f37CBAC00, 0fBAB607ED;
	selp.f32 	%f20, %f19, 0fB94D4153, %p8;
	selp.f32 	%f21, 0f3D2AAABB, 0f3C0885E4, %p8;
	fma.rn.f32 	%f22, %f20, %f16, %f21;
	selp.f32 	%f23, 0fBEFFFFFF, 0fBE2AAAA8, %p8;
	fma.rn.f32 	%f24, %f22, %f16, %f23;
	fma.rn.f32 	%f25, %f24, %f18, %f17;
	and.b32  	%r40, %r44, 2;
	setp.eq.s32 	%p9, %r40, 0;
	mov.f32 	%f26, 0f00000000;
	sub.f32 	%f27, %f26, %f25;
	selp.f32 	%f28, %f25, %f27, %p9;
	cvta.to.global.u64 	%rd26, %rd11;
	add.s64 	%rd28, %rd26, %rd15;
	st.global.f32 	[%rd28], %f28;
$L__BB0_10:
	ret;

}
	// .globl	dalibomba
.visible .entry dalibomba(
	.param .u32 dalibomba_param_0,
	.param .u64 .ptr .align 1 dalibomba_param_1,
	.param .u64 .ptr .align 1 dalibomba_param_2,
	.param .u64 .ptr .align 1 dalibomba_param_3
)
{
	.local .align 4 .b8 	__local_depot1[28];
	.reg .b64 	%SP;
	.reg .b64 	%SPL;
	.reg .pred 	%p<10>;
	.reg .b32 	%r<45>;
	.reg .b32 	%f<30>;
	.reg .b64 	%rd<32>;
	.reg .b64 	%fd<3>;

	mov.u64 	%SPL, __local_depot1;
	ld.param.u32 	%r16, [dalibomba_param_0];
	ld.param.u64 	%rd9, [dalibomba_param_1];
	ld.param.u64 	%rd10, [dalibomba_param_2];
	ld.param.u64 	%rd11, [dalibomba_param_3];
	add.u64 	%rd1, %SPL, 0;
	mov.u32 	%r17, %ctaid.x;
	mov.u32 	%r18, %ntid.x;
	mov.u32 	%r19, %tid.x;
	mad.lo.s32 	%r1, %r17, %r18, %r19;
	setp.ge.s32 	%p1, %r1, %r16;
	@%p1 bra 	$L__BB1_10;
	cvta.to.global.u64 	%rd13, %rd9;
	cvta.to.global.u64 	%rd14, %rd10;
	mul.wide.s32 	%rd15, %r1, 4;
	add.s64 	%rd16, %rd13, %rd15;
	ld.global.f32 	%f7, [%rd16];
	add.s64 	%rd17, %rd14, %rd15;
	ld.global.f32 	%f8, [%rd17];
	add.f32 	%f1, %f7, %f8;
	mul.f32 	%f9, %f1, 0f3F22F983;
	cvt.rni.s32.f32 	%r44, %f9;
	cvt.rn.f32.s32 	%f10, %r44;
	fma.rn.f32 	%f11, %f10, 0fBFC90FDA, %f1;
	fma.rn.f32 	%f12, %f10, 0fB3A22168, %f11;
	fma.rn.f32 	%f29, %f10, 0fA7C234C5, %f12;
	abs.f32 	%f3, %f1;
	setp.ltu.f32 	%p2, %f3, 0f47CE4780;
	@%p2 bra 	$L__BB1_9;
	setp.neu.f32 	%p3, %f3, 0f7F800000;
	@%p3 bra 	$L__BB1_4;
	mov.f32 	%f15, 0f00000000;
	mul.rn.f32 	%f29, %f1, %f15;
	mov.b32 	%r44, 0;
	bra.uni 	$L__BB1_9;
$L__BB1_4:
	mov.b32 	%r3, %f1;
	shl.b32 	%r21, %r3, 8;
	or.b32  	%r4, %r21, -2147483648;
	mov.b64 	%rd31, 0;
	mov.b32 	%r41, 0;
	mov.u64 	%rd29, __cudart_i2opi_f;
	mov.u64 	%rd30, %rd1;
$L__BB1_5:
	.pragma "nounroll";
	ld.global.nc.u32 	%r22, [%rd29];
	mad.wide.u32 	%rd20, %r22, %r4, %rd31;
	shr.u64 	%rd31, %rd20, 32;
	st.local.u32 	[%rd30], %rd20;
	add.s32 	%r41, %r41, 1;
	add.s64 	%rd30, %rd30, 4;
	add.s64 	%rd29, %rd29, 4;
	setp.ne.s32 	%p4, %r41, 6;
	@%p4 bra 	$L__BB1_5;
	shr.u32 	%r23, %r3, 23;
	st.local.u32 	[%rd1+24], %rd31;
	and.b32  	%r7, %r23, 31;
	and.b32  	%r24, %r23, 224;
	add.s32 	%r25, %r24, -128;
	shr.u32 	%r26, %r25, 5;
	mul.wide.u32 	%rd21, %r26, 4;
	sub.s64 	%rd8, %rd1, %rd21;
	ld.local.u32 	%r42, [%rd8+24];
	ld.local.u32 	%r43, [%rd8+20];
	setp.eq.s32 	%p5, %r7, 0;
	@%p5 bra 	$L__BB1_8;
	shf.l.wrap.b32 	%r42, %r43, %r42, %r7;
	ld.local.u32 	%r27, [%rd8+16];
	shf.l.wrap.b32 	%r43, %r27, %r43, %r7;
$L__BB1_8:
	shr.u32 	%r28, %r42, 30;
	shf.l.wrap.b32 	%r29, %r43, %r42, 2;
	shl.b32 	%r30, %r43, 2;
	shr.u32 	%r31, %r29, 31;
	add.s32 	%r32, %r31, %r28;
	neg.s32 	%r33, %r32;
	setp.lt.s32 	%p6, %r3, 0;
	selp.b32 	%r44, %r33, %r32, %p6;
	xor.b32  	%r34, %r29, %r3;
	shr.s32 	%r35, %r29, 31;
	xor.b32  	%r36, %r35, %r29;
	xor.b32  	%r37, %r35, %r30;
	cvt.u64.u32 	%rd22, %r36;
	shl.b64 	%rd23, %rd22, 32;
	cvt.u64.u32 	%rd24, %r37;
	or.b64  	%rd25, %rd23, %rd24;
	cvt.rn.f64.s64 	%fd1, %rd25;
	mul.f64 	%fd2, %fd1, 0d3BF921FB54442D19;
	cvt.rn.f32.f64 	%f13, %fd2;
	neg.f32 	%f14, %f13;
	setp.lt.s32 	%p7, %r34, 0;
	selp.f32 	%f29, %f14, %f13, %p7;
$L__BB1_9:
	mul.rn.f32 	%f16, %f29, %f29;
	and.b32  	%r39, %r44, 1;
	setp.eq.b32 	%p8, %r39, 1;
	selp.f32 	%f17, 0f3F800000, %f29, %p8;
	fma.rn.f32 	%f18, %f16, %f17, 0f00000000;
	fma.rn.f32 	%f19, %f16, 0f37CBAC00, 0fBAB607ED;
	selp.f32 	%f20, %f19, 0fB94D4153, %p8;
	selp.f32 	%f21, 0f3D2AAABB, 0f3C0885E4, %p8;
	fma.rn.f32 	%f22, %f20, %f16, %f21;
	selp.f32 	%f23, 0fBEFFFFFF, 0fBE2AAAA8, %p8;
	fma.rn.f32 	%f24, %f22, %f16, %f23;
	fma.rn.f32 	%f25, %f24, %f18, %f17;
	and.b32  	%r40, %r44, 2;
	setp.eq.s32 	%p9, %r40, 0;
	mov.f32 	%f26, 0f00000000;
	sub.f32 	%f27, %f26, %f25;
	selp.f32 	%f28, %f25, %f27, %p9;
	cvta.to.global.u64 	%rd26, %rd11;
	add.s64 	%rd28, %rd26, %rd15;
	st.global.f32 	[%rd28], %f28;
$L__BB1_10:
	ret;

}


// ===== COMPILED SASS (sm_100) =====

	.target	sm_100

	.elftype	@"ET_EXEC"


//--------------------- .note.nv.tkinfo           --------------------------
	.section	.note.nv.tkinfo,"",@"SHT_NOTE"
	.sectionflags	@"SHF_NOTE_NV_TKINFO"
	.tkinfo
        /*0018*/ 	.word	0x00000002
        /*0030*/ 	.string	""
        /*0030*/ 	.string	"ptxas"
        /*0030*/ 	.string	"Cuda compilation tools, release 13.0, V13.0.88"
        /*0030*/ 	.string	"Build cuda_13.0.r13.0/compiler.36424714_0"
        /*0030*/ 	.string	"-arch sm_100 -m 64 "



//--------------------- .note.nv.cuinfo           --------------------------
	.section	.note.nv.cuinfo,"",@"SHT_NOTE"
	.sectionflags	@"SHF_NOTE_NV_CUINFO"
        /*0018*/ 	.short	0x0002
        /*001a*/ 	.short	0x0064
        /*001c*/ 	.short	0x0082
	.zero		2


//--------------------- .nv.info                  --------------------------
	.section	.nv.info,"",@"SHT_CUDA_INFO"
	.align	4


	//----- nvinfo : EIATTR_REGCOUNT
	.align		4
        /*0000*/ 	.byte	0x04, 0x2f
        /*0002*/ 	.short	(.L_2 - .L_1)
	.align		4
.L_1:
        /*0004*/ 	.word	index@(add)
        /*0008*/ 	.word	0x00000012


	//----- nvinfo : EIATTR_FRAME_SIZE
	.align		4
.L_2:
        /*000c*/ 	.byte	0x04, 0x11
        /*000e*/ 	.short	(.L_4 - .L_3)
	.align		4
.L_3:
        /*0010*/ 	.word	index@(add)
        /*0014*/ 	.word	0x00000000


	//----- nvinfo : EIATTR_REGCOUNT
	.align		4
.L_4:
        /*0018*/ 	.byte	0x04, 0x2f
        /*001a*/ 	.short	(.L_6 - .L_5)
	.align		4
.L_5:
        /*001c*/ 	.word	index@(dalibomba)
        /*0020*/ 	.word	0x00000012


	//----- nvinfo : EIATTR_FRAME_SIZE
	.align		4
.L_6:
        /*0024*/ 	.byte	0x04, 0x11
        /*0026*/ 	.short	(.L_8 - .L_7)
	.align		4
.L_7:
        /*0028*/ 	.word	index@(dalibomba)
        /*002c*/ 	.word	0x00000000


	//----- nvinfo : EIATTR_MIN_STACK_SIZE
	.align		4
.L_8:
        /*0030*/ 	.byte	0x04, 0x12
        /*0032*/ 	.short	(.L_10 - .L_9)
	.align		4
.L_9:
        /*0034*/ 	.word	index@(dalibomba)
        /*0038*/ 	.word	0x00000000


	//----- nvinfo : EIATTR_MIN_STACK_SIZE
	.align		4
.L_10:
        /*003c*/ 	.byte	0x04, 0x12
        /*003e*/ 	.short	(.L_12 - .L_11)
	.align		4
.L_11:
        /*0040*/ 	.word	index@(add)
        /*0044*/ 	.word	0x00000000
.L_12:


//--------------------- .nv.compat                --------------------------
	.section	.nv.compat,"",@"SHT_CUDA_COMPAT_INFO"
	.align	4
        /*0000*/ 	.byte	0x02, 0x09, 0x00, 0x00, 0x02, 0x02, 0x01, 0x00, 0x02, 0x05, 0x05, 0x00, 0x03, 0x07, 0x01, 0x01
        /*0010*/ 	.byte	0x02, 0x03, 0x00, 0x00, 0x02, 0x06, 0x01, 0x00, 0x04, 0x0b, 0x08, 0x00, 0x01, 0x00, 0x00, 0x00
        /*0020*/ 	.byte	0x00, 0x00, 0x00, 0x00


//--------------------- .nv.info.dalibomba        --------------------------
	.section	.nv.info.dalibomba,"",@"SHT_CUDA_INFO"
	.sectionflags	@""
	.align	4


	//----- nvinfo : EIATTR_CUDA_API_VERSION
	.align		4
        /*0000*/ 	.byte	0x04, 0x37
        /*0002*/ 	.short	(.L_14 - .L_13)
.L_13:
        /*0004*/ 	.word	0x00000082


	//----- nvinfo : EIATTR_KPARAM_INFO
	.align		4
.L_14:
        /*0008*/ 	.byte	0x04, 0x17
        /*000a*/ 	.short	(.L_16 - .L_15)
.L_15:
        /*000c*/ 	.word	0x00000000
        /*0010*/ 	.short	0x0003
        /*0012*/ 	.short	0x0018
        /*0014*/ 	.byte	0x00, 0xf5, 0x21, 0x00


	//----- nvinfo : EIATTR_KPARAM_INFO
	.align		4
.L_16:
        /*0018*/ 	.byte	0x04, 0x17
        /*001a*/ 	.short	(.L_18 - .L_17)
.L_17:
        /*001c*/ 	.word	0x00000000
        /*0020*/ 	.short	0x0002
        /*0022*/ 	.short	0x0010
        /*0024*/ 	.byte	0x00, 0xf5, 0x21, 0x00


	//----- nvinfo : EIATTR_KPARAM_INFO
	.align		4
.L_18:
        /*0028*/ 	.byte	0x04, 0x17
        /*002a*/ 	.short	(.L_20 - .L_19)
.L_19:
        /*002c*/ 	.word	0x00000000
        /*0030*/ 	.short	0x0001
        /*0032*/ 	.short	0x0008
        /*0034*/ 	.byte	0x00, 0xf5, 0x21, 0x00


	//----- nvinfo : EIATTR_KPARAM_INFO
	.align		4
.L_20:
        /*0038*/ 	.byte	0x04, 0x17
        /*003a*/ 	.short	(.L_22 - .L_21)
.L_21:
        /*003c*/ 	.word	0x00000000
        /*0040*/ 	.short	0x0000
        /*0042*/ 	.short	0x0000
        /*0044*/ 	.byte	0x00, 0xf0, 0x11, 0x00


	//----- nvinfo : EIATTR_SPARSE_MMA_MASK
	.align		4
.L_22:
        /*0048*/ 	.byte	0x03, 0x50
        /*004a*/ 	.short	0x0000


	//----- nvinfo : EIATTR_MAXREG_COUNT
	.align		4
        /*004c*/ 	.byte	0x03, 0x1b
        /*004e*/ 	.short	0x00ff


	//----- nvinfo : EIATTR_MERCURY_ISA_VERSION
	.align		4
        /*0050*/ 	.byte	0x03, 0x5f
        /*0052*/ 	.short	0x0101


	//----- nvinfo : EIATTR_VRC_CTA_INIT_COUNT
	.align		4
        /*0054*/ 	.byte	0x02, 0x4a
	.zero		1
	.zero		1


	//----- nvinfo : EIATTR_EXIT_INSTR_OFFSETS
	.align		4
        /*0058*/ 	.byte	0x04, 0x1c
        /*005a*/ 	.short	(.L_24 - .L_23)


	//   ....[0]....
.L_23:
        /*005c*/ 	.word	0x00000070


	//   ....[1]....
        /*0060*/ 	.word	0x000008e0


	//----- nvinfo : EIATTR_CRS_STACK_SIZE
	.align		4
.L_24:
        /*0064*/ 	.byte	0x04, 0x1e
        /*0066*/ 	.short	(.L_26 - .L_25)
.L_25:
        /*0068*/ 	.word	0x00000000


	//----- nvinfo : EIATTR_CBANK_PARAM_SIZE
	.align		4
.L_26:
        /*006c*/ 	.byte	0x03, 0x19
        /*006e*/ 	.short	0x0020


	//----- nvinfo : EIATTR_PARAM_CBANK
	.align		4
        /*0070*/ 	.byte	0x04, 0x0a
        /*0072*/ 	.short	(.L_28 - .L_27)
	.align		4
.L_27:
        /*0074*/ 	.word	index@(.nv.constant0.dalibomba)
        /*0078*/ 	.short	0x0380
        /*007a*/ 	.short	0x0020


	//----- nvinfo : EIATTR_SW_WAR
	.align		4
.L_28:
        /*007c*/ 	.byte	0x04, 0x36
        /*007e*/ 	.short	(.L_30 - .L_29)
.L_29:
        /*0080*/ 	.word	0x00000008
.L_30:


//--------------------- .nv.info.add              --------------------------
	.section	.nv.info.add,"",@"SHT_CUDA_INFO"
	.sectionflags	@""
	.align	4


	//----- nvinfo : EIATTR_CUDA_API_VERSION
	.align		4
        /*0000*/ 	.byte	0x04, 0x37
        /*0002*/ 	.short	(.L_32 - .L_31)
.L_31:
        /*0004*/ 	.word	0x00000082


	//----- nvinfo : EIATTR_KPARAM_INFO
	.align		4
.L_32:
        /*0008*/ 	.byte	0x04, 0x17
        /*000a*/ 	.short	(.L_34 - .L_33)
.L_33:
        /*000c*/ 	.word	0x00000000
        /*0010*/ 	.short	0x0003
        /*0012*/ 	.short	0x0018
        /*0014*/ 	.byte	0x00, 0xf5, 0x21, 0x00


	//----- nvinfo : EIATTR_KPARAM_INFO
	.align		4
.L_34:
        /*0018*/ 	.byte	0x04, 0x17
        /*001a*/ 	.short	(.L_36 - .L_35)
.L_35:
        /*001c*/ 	.word	0x00000000
        /*0020*/ 	.short	0x0002
        /*0022*/ 	.short	0x0010
        /*0024*/ 	.byte	0x00, 0xf5, 0x21, 0x00


	//----- nvinfo : EIATTR_KPARAM_INFO
	.align		4
.L_36:
        /*0028*/ 	.byte	0x04, 0x17
        /*002a*/ 	.short	(.L_38 - .L_37)
.L_37:
        /*002c*/ 	.word	0x00000000
        /*0030*/ 	.short	0x0001
        /*0032*/ 	.short	0x0008
        /*0034*/ 	.byte	0x00, 0xf5, 0x21, 0x00


	//----- nvinfo : EIATTR_KPARAM_INFO
	.align		4
.L_38:
        /*0038*/ 	.byte	0x04, 0x17
        /*003a*/ 	.short	(.L_40 - .L_39)
.L_39:
        /*003c*/ 	.word	0x00000000
        /*0040*/ 	.short	0x0000
        /*0042*/ 	.short	0x0000
        /*0044*/ 	.byte	0x00, 0xf0, 0x11, 0x00


	//----- nvinfo : EIATTR_SPARSE_MMA_MASK
	.align		4
.L_40:
        /*0048*/ 	.byte	0x03, 0x50
        /*004a*/ 	.short	0x0000


	//----- nvinfo : EIATTR_MAXREG_COUNT
	.align		4
        /*004c*/ 	.byte	0x03, 0x1b
        /*004e*/ 	.short	0x00ff


	//----- nvinfo : EIATTR_MERCURY_ISA_VERSION
	.align		4
        /*0050*/ 	.byte	0x03, 0x5f
        /*0052*/ 	.short	0x0101


	//----- nvinfo : EIATTR_VRC_CTA_INIT_COUNT
	.align		4
        /*0054*/ 	.byte	0x02, 0x4a
	.zero		1
	.zero		1


	//----- nvinfo : EIATTR_EXIT_INSTR_OFFSETS
	.align		4
        /*0058*/ 	.byte	0x04, 0x1c
        /*005a*/ 	.short	(.L_42 - .L_41)


	//   ....[0]....
.L_41:
        /*005c*/ 	.word	0x00000070


	//   ....[1]....
        /*0060*/ 	.word	0x000008e0


	//----- nvinfo : EIATTR_CRS_STACK_SIZE
	.align		4
.L_42:
        /*0064*/ 	.byte	0x04, 0x1e
        /*0066*/ 	.short	(.L_44 - .L_43)
.L_43:
        /*0068*/ 	.word	0x00000000


	//----- nvinfo : EIATTR_CBANK_PARAM_SIZE
	.align		4
.L_44:
        /*006c*/ 	.byte	0x03, 0x19
        /*006e*/ 	.short	0x0020


	//----- nvinfo : EIATTR_PARAM_CBANK
	.align		4
        /*0070*/ 	.byte	0x04, 0x0a
        /*0072*/ 	.short	(.L_46 - .L_45)
	.align		4
.L_45:
        /*0074*/ 	.word	index@(.nv.constant0.add)
        /*0078*/ 	.short	0x0380
        /*007a*/ 	.short	0x0020


	//----- nvinfo : EIATTR_SW_WAR
	.align		4
.L_46:
        /*007c*/ 	.byte	0x04, 0x36
        /*007e*/ 	.short	(.L_48 - .L_47)
.L_47:
        /*0080*/ 	.word	0x00000008
.L_48:


//--------------------- .nv.callgraph             --------------------------
	.section	.nv.callgraph,"",@"SHT_CUDA_CALLGRAPH"
	.align	4
	.sectionentsize	8
	.align		4
        /*0000*/ 	.word	0x00000000
	.align		4
        /*0004*/ 	.word	0xffffffff
	.align		4
        /*0008*/ 	.word	0x00000000
	.align		4
        /*000c*/ 	.word	0xfffffffe
	.align		4
        /*0010*/ 	.word	0x00000000
	.align		4
        /*0014*/ 	.word	0xfffffffd
	.align		4
        /*0018*/ 	.word	0x00000000
	.align		4
        /*001c*/ 	.word	0xfffffffc


//--------------------- .nv.constant4             --------------------------
	.section	.nv.constant4,"a",@progbits
	.align	8
	.align		8
.nv.constant4:
        /*0000*/ 	.dword	__cudart_i2opi_f


//--------------------- .text.dalibomba           --------------------------
	.section	.text.dalibomba,"ax",@progbits
	.align	128
        .global         dalibomba
        .type           dalibomba,@function
        .size           dalibomba,(.L_x_12 - dalibomba)
        .other          dalibomba,@"STO_CUDA_ENTRY STV_DEFAULT"
dalibomba:
.text.dalibomba:
[----:B------:R-:W-:Y:S01]  /*0000*/  LDC R1, c[0x0][0x37c] ;  /* 0x0000df00ff017b82 */ /* 0x000fe20000000800 */
[----:B------:R-:W0:Y:S07]  /*0010*/  S2R R3, SR_TID.X ;  /* 0x0000000000037919 */ /* 0x000e2e0000002100 */
[----:B------:R-:W0:Y:S01]  /*0020*/  S2UR UR4, SR_CTAID.X ;  /* 0x00000000000479c3 */ /* 0x000e220000002500 */
[----:B------:R-:W1:Y:S07]  /*0030*/  LDCU UR5, c[0x0][0x380] ;  /* 0x00007000ff0577ac */ /* 0x000e6e0008000800 */
[----:B------:R-:W0:Y:S02]  /*0040*/  LDC R2, c[0x0][0x360] ;  /* 0x0000d800ff027b82 */ /* 0x000e240000000800 */
[----:B0-----:R-:W-:-:S05]  /*0050*/  IMAD R2, R2, UR4, R3 ;  /* 0x0000000402027c24 */ /* 0x001fca000f8e0203 */
[----:B-1----:R-:W-:-:S13]  /*0060*/  ISETP.GE.AND P0, PT, R2, UR5, PT ;  /* 0x0000000502007c0c */ /* 0x002fda000bf06270 */
[----:B------:R-:W-:Y:S05]  /*0070*/  @P0 EXIT ;  /* 0x000000000000094d */ /* 0x000fea0003800000 */
[----:B------:R-:W0:Y:S01]  /*0080*/  LDC.64 R6, c[0x0][0x390] ;  /* 0x0000e400ff067b82 */ /* 0x000e220000000a00 */
[----:B------:R-:W1:Y:S07]  /*0090*/  LDCU.64 UR6, c[0x0][0x358] ;  /* 0x00006b00ff0677ac */ /* 0x000e6e0008000a00 */
[----:B------:R-:W2:Y:S01]  /*00a0*/  LDC.64 R4, c[0x0][0x388] ;  /* 0x0000e200ff047b82 */ /* 0x000ea20000000a00 */
[----:B0-----:R-:W-:-:S06]  /*00b0*/  IMAD.WIDE R6, R2, 0x4, R6 ;  /* 0x0000000402067825 */ /* 0x001fcc00078e0206 */
[----:B-1----:R-:W3:Y:S01]  /*00c0*/  LDG.E R7, desc[UR6][R6.64] ;  /* 0x0000000606077981 */ /* 0x002ee2000c1e1900 */
[----:B--2---:R-:W-:-:S05]  /*00d0*/  IMAD.WIDE R4, R2, 0x4, R4 ;  /* 0x0000000402047825 */ /* 0x004fca00078e0204 */
[----:B------:R-:W3:Y:S01]  /*00e0*/  LDG.E R0, desc[UR6][R4.64] ;  /* 0x0000000604007981 */ /* 0x000ee2000c1e1900 */
[----:B------:R-:W-:Y:S01]  /*00f0*/  BSSY.RECONVERGENT B0, `(.L_x_0) ;  /* 0x000006a000007945 */ /* 0x000fe20003800200 */
[----:B---3--:R-:W-:-:S04]  /*0100*/  FADD R0, R0, R7 ;  /* 0x0000000700007221 */ /* 0x008fc80000000000 */
[----:B------:R-:W-:-:S06]  /*0110*/  FMUL R3, R0, 0.63661974668502807617 ;  /* 0x3f22f98300037820 */ /* 0x000fcc0000400000 */
[----:B------:R-:W0:Y:S01]  /*0120*/  F2I.NTZ R3, R3 ;  /* 0x0000000300037305 */ /* 0x000e220000203100 */
[----:B------:R-:W-:Y:S02]  /*0130*/  FSETP.GE.AND P0, PT, |R0|, 105615, PT ;  /* 0x47ce47800000780b */ /* 0x000fe40003f06200 */
[----:B0-----:R-:W-:-:S05]  /*0140*/  I2FP.F32.S32 R9, R3 ;  /* 0x0000000300097245 */ /* 0x001fca0000201400 */
[----:B------:R-:W-:-:S04]  /*0150*/  FFMA R8, R9, -1.5707962512969970703, R0 ;  /* 0xbfc90fda09087823 */ /* 0x000fc80000000000 */
[----:B------:R-:W-:-:S04]  /*0160*/  FFMA R8, R9, -7.5497894158615963534e-08, R8 ;  /* 0xb3a2216809087823 */ /* 0x000fc80000000008 */
[----:B------:R-:W-:Y:S01]  /*0170*/  FFMA R8, R9, -5.3903029534742383927e-15, R8 ;  /* 0xa7c234c509087823 */ /* 0x000fe20000000008 */
[----:B------:R-:W-:Y:S06]  /*0180*/  @!P0 BRA `(.L_x_1) ;  /* 0x0000000400808947 */ /* 0x000fec0003800000 */
[----:B------:R-:W-:-:S13]  /*0190*/  FSETP.NEU.AND P0, PT, |R0|, +INF , PT ;  /* 0x7f8000000000780b */ /* 0x000fda0003f0d200 */
[----:B------:R-:W-:Y:S01]  /*01a0*/  @!P0 FMUL R8, RZ, R0 ;  /* 0x00000000ff088220 */ /* 0x000fe20000400000 */
[----:B------:R-:W-:Y:S01]  /*01b0*/  @!P0 IMAD.MOV.U32 R3, RZ, RZ, RZ ;  /* 0x000000ffff038224 */ /* 0x000fe200078e00ff */
[----:B------:R-:W-:Y:S06]  /*01c0*/  @!P0 BRA `(.L_x_1) ;  /* 0x0000000400708947 */ /* 0x000fec0003800000 */
[----:B------:R-:W-:Y:S01]  /*01d0*/  IMAD.SHL.U32 R3, R0, 0x100, RZ ;  /* 0x0000010000037824 */ /* 0x000fe200078e00ff */
[----:B------:R-:W0:Y:S01]  /*01e0*/  LDCU.64 UR8, c[0x4][URZ] ;  /* 0x01000000ff0877ac */ /* 0x000e220008000a00 */
[----:B------:R-:W-:Y:S02]  /*01f0*/  IMAD.MOV.U32 R11, RZ, RZ, RZ ;  /* 0x000000ffff0b7224 */ /* 0x000fe400078e00ff */
[----:B------:R-:W-:Y:S01]  /*0200*/  IMAD.MOV.U32 R8, RZ, RZ, RZ ;  /* 0x000000ffff087224 */ /* 0x000fe200078e00ff */
[----:B------:R-:W-:Y:S01]  /*0210*/  LOP3.LUT R3, R3, 0x80000000, RZ, 0xfc, !PT ;  /* 0x8000000003037812 */ /* 0x000fe200078efcff */
[----:B------:R-:W-:Y:S01]  /*0220*/  UMOV UR5, URZ ;  /* 0x000000ff00057c82 */ /* 0x000fe20008000000 */
[----:B------:R-:W-:-:S05]  /*0230*/  UMOV UR4, URZ ;  /* 0x000000ff00047c82 */ /* 0x000fca0008000000 */
.L_x_2:
[----:B0-----:R-:W-:Y:S01]  /*0240*/  MOV R6, UR8 ;  /* 0x0000000800067c02 */ /* 0x001fe20008000f00 */
[----:B------:R-:W-:-:S05]  /*0250*/  IMAD.U32 R7, RZ, RZ, UR9 ;  /* 0x00000009ff077e24 */ /* 0x000fca000f8e00ff */
[----:B------:R-:W2:Y:S01]  /*0260*/  LDG.E.CONSTANT R4, desc[UR6][R6.64] ;  /* 0x0000000606047981 */ /* 0x000ea2000c1e9900 */
[----:B------:R-:W-:Y:S01]  /*0270*/  UIADD3 UR4, UPT, UPT, UR4, 0x1, URZ ;  /* 0x0000000104047890 */ /* 0x000fe2000fffe0ff */
[C---:B------:R-:W-:Y:S01]  /*0280*/  ISETP.EQ.AND P0, PT, R8.reuse, RZ, PT ;  /* 0x000000ff0800720c */ /* 0x040fe20003f02270 */
[----:B------:R-:W-:Y:S01]  /*0290*/  UIADD3 UR8, UP1, UPT, UR8, 0x4, URZ ;  /* 0x0000000408087890 */ /* 0x000fe2000ff3e0ff */
[C---:B------:R-:W-:Y:S01]  /*02a0*/  ISETP.EQ.AND P1, PT, R8.reuse, 0x4, PT ;  /* 0x000000040800780c */ /* 0x040fe20003f22270 */
[----:B------:R-:W-:Y:S01]  /*02b0*/  UISETP.NE.AND UP0, UPT, UR4, 0x6, UPT ;  /* 0x000000060400788c */ /* 0x000fe2000bf05270 */
[C---:B------:R-:W-:Y:S01]  /*02c0*/  ISETP.EQ.AND P2, PT, R8.reuse, 0x8, PT ;  /* 0x000000080800780c */ /* 0x040fe20003f42270 */
[----:B------:R-:W-:Y:S01]  /*02d0*/  UIADD3.X UR9, UPT, UPT, URZ, UR9, URZ, UP1, !UPT ;  /* 0x00000009ff097290 */ /* 0x000fe20008ffe4ff */
[C---:B------:R-:W-:Y:S02]  /*02e0*/  ISETP.EQ.AND P3, PT, R8.reuse, 0xc, PT ;  /* 0x0000000c0800780c */ /* 0x040fe40003f62270 */
[----:B------:R-:W-:-:S02]  /*02f0*/  ISETP.EQ.AND P4, PT, R8, 0x10, PT ;  /* 0x000000100800780c */ /* 0x000fc40003f82270 */
[C---:B------:R-:W-:Y:S01]  /*0300*/  ISETP.EQ.AND P5, PT, R8.reuse, 0x14, PT ;  /* 0x000000140800780c */ /* 0x040fe20003fa2270 */
[----:B------:R-:W-:Y:S02]  /*0310*/  VIADD R8, R8, 0x4 ;  /* 0x0000000408087836 */ /* 0x000fe40000000000 */
[----:B--2---:R-:W-:-:S03]  /*0320*/  IMAD.WIDE.U32 R4, R4, R3, RZ ;  /* 0x0000000304047225 */ /* 0x004fc600078e00ff */
[----:B------:R-:W-:-:S04]  /*0330*/  IADD3 R4, P6, PT, R4, R11, RZ ;  /* 0x0000000b04047210 */ /* 0x000fc80007fde0ff */
[----:B------:R-:W-:Y:S01]  /*0340*/  IADD3.X R11, PT, PT, R5, UR5, RZ, P6, !PT ;  /* 0x00000005050b7c10 */ /* 0x000fe2000b7fe4ff */
[--C-:B------:R-:W-:Y:S01]  /*0350*/  @P0 IMAD.MOV.U32 R9, RZ, RZ, R4.reuse ;  /* 0x000000ffff090224 */ /* 0x100fe200078e0004 */
[----:B------:R-:W-:Y:S01]  /*0360*/  @P3 MOV R13, R4 ;  /* 0x00000004000d3202 */ /* 0x000fe20000000f00 */
[--C-:B------:R-:W-:Y:S02]  /*0370*/  @P1 IMAD.MOV.U32 R10, RZ, RZ, R4.reuse ;  /* 0x000000ffff0a1224 */ /* 0x100fe400078e0004 */
[--C-:B------:R-:W-:Y:S02]  /*0380*/  @P2 IMAD.MOV.U32 R12, RZ, RZ, R4.reuse ;  /* 0x000000ffff0c2224 */ /* 0x100fe400078e0004 */
[--C-:B------:R-:W-:Y:S02]  /*0390*/  @P4 IMAD.MOV.U32 R14, RZ, RZ, R4.reuse ;  /* 0x000000ffff0e4224 */ /* 0x100fe400078e0004 */
[----:B------:R-:W-:Y:S01]  /*03a0*/  @P5 IMAD.MOV.U32 R15, RZ, RZ, R4 ;  /* 0x000000ffff0f5224 */ /* 0x000fe200078e0004 */
[----:B------:R-:W-:Y:S06]  /*03b0*/  BRA.U UP0, `(.L_x_2) ;  /* 0xfffffffd00a07547 */ /* 0x000fec000b83ffff */
[----:B------:R-:W-:Y:S01]  /*03c0*/  SHF.R.U32.HI R3, RZ, 0x17, R0 ;  /* 0x00000017ff037819 */ /* 0x000fe20000011600 */
[----:B------:R-:W-:Y:S03]  /*03d0*/  BSSY.RECONVERGENT B1, `(.L_x_3) ;  /* 0x0000029000017945 */ /* 0x000fe60003800200 */
[C---:B------:R-:W-:Y:S02]  /*03e0*/  LOP3.LUT R4, R3.reuse, 0xe0, RZ, 0xc0, !PT ;  /* 0x000000e003047812 */ /* 0x040fe400078ec0ff */
[----:B------:R-:W-:-:S03]  /*03f0*/  LOP3.LUT P6, RZ, R3, 0x1f, RZ, 0xc0, !PT ;  /* 0x0000001f03ff7812 */ /* 0x000fc600078cc0ff */
[----:B------:R-:W-:-:S05]  /*0400*/  VIADD R4, R4, 0xffffff80 ;  /* 0xffffff8004047836 */ /* 0x000fca0000000000 */
[----:B------:R-:W-:-:S04]  /*0410*/  SHF.R.U32.HI R4, RZ, 0x5, R4 ;  /* 0x00000005ff047819 */ /* 0x000fc80000011604 */
[----:B------:R-:W-:-:S04]  /*0420*/  LEA R6, -R4, RZ, 0x2 ;  /* 0x000000ff04067211 */ /* 0x000fc800078e11ff */
[C---:B------:R-:W-:Y:S02]  /*0430*/  ISETP.EQ.AND P3, PT, R6.reuse, -0x18, PT ;  /* 0xffffffe80600780c */ /* 0x040fe40003f62270 */
[C---:B------:R-:W-:Y:S02]  /*0440*/  ISETP.EQ.AND P4, PT, R6.reuse, -0x14, PT ;  /* 0xffffffec0600780c */ /* 0x040fe40003f82270 */
[C---:B------:R-:W-:Y:S02]  /*0450*/  ISETP.EQ.AND P2, PT, R6.reuse, -0x10, PT ;  /* 0xfffffff00600780c */ /* 0x040fe40003f42270 */
[C---:B------:R-:W-:Y:S02]  /*0460*/  ISETP.EQ.AND P1, PT, R6.reuse, -0xc, PT ;  /* 0xfffffff40600780c */ /* 0x040fe40003f22270 */
[C---:B------:R-:W-:Y:S02]  /*0470*/  ISETP.EQ.AND P0, PT, R6.reuse, -0x8, PT ;  /* 0xfffffff80600780c */ /* 0x040fe40003f02270 */
[----:B------:R-:W-:-:S03]  /*0480*/  ISETP.EQ.AND P5, PT, R6, RZ, PT ;  /* 0x000000ff0600720c */ /* 0x000fc60003fa2270 */
[--C-:B------:R-:W-:Y:S01]  /*0490*/  @P3 IMAD.MOV.U32 R4, RZ, RZ, R9.reuse ;  /* 0x000000ffff043224 */ /* 0x100fe200078e0009 */
[C---:B------:R-:W-:Y:S01]  /*04a0*/  ISETP.EQ.AND P3, PT, R6.reuse, -0x4, PT ;  /* 0xfffffffc0600780c */ /* 0x040fe20003f62270 */
[----:B------:R-:W-:Y:S02]  /*04b0*/  @P4 IMAD.MOV.U32 R5, RZ, RZ, R9 ;  /* 0x000000ffff054224 */ /* 0x000fe400078e0009 */
[--C-:B------:R-:W-:Y:S01]  /*04c0*/  @P4 IMAD.MOV.U32 R4, RZ, RZ, R10.reuse ;  /* 0x000000ffff044224 */ /* 0x100fe200078e000a */
[----:B------:R-:W-:Y:S01]  /*04d0*/  ISETP.EQ.AND P4, PT, R6, 0x4, PT ;  /* 0x000000040600780c */ /* 0x000fe20003f82270 */
[----:B------:R-:W-:Y:S01]  /*04e0*/  @P2 IMAD.MOV.U32 R5, RZ, RZ, R10 ;  /* 0x000000ffff052224 */ /* 0x000fe200078e000a */
[----:B------:R-:W-:Y:S01]  /*04f0*/  @P2 MOV R4, R12 ;  /* 0x0000000c00042202 */ /* 0x000fe20000000f00 */
[----:B------:R-:W-:Y:S02]  /*0500*/  @P1 IMAD.MOV.U32 R4, RZ, RZ, R13 ;  /* 0x000000ffff041224 */ /* 0x000fe400078e000d */
[----:B------:R-:W-:-:S02]  /*0510*/  @P0 IMAD.MOV.U32 R4, RZ, RZ, R14 ;  /* 0x000000ffff040224 */ /* 0x000fc400078e000e */
[----:B------:R-:W-:Y:S02]  /*0520*/  @P1 IMAD.MOV.U32 R5, RZ, RZ, R12 ;  /* 0x000000ffff051224 */ /* 0x000fe400078e000c */
[----:B------:R-:W-:Y:S02]  /*0530*/  @P3 IMAD.MOV.U32 R4, RZ, RZ, R15 ;  /* 0x000000ffff043224 */ /* 0x000fe400078e000f */
[----:B------:R-:W-:Y:S02]  /*0540*/  @P5 IMAD.MOV.U32 R4, RZ, RZ, R11 ;  /* 0x000000ffff045224 */ /* 0x000fe400078e000b */
[----:B------:R-:W-:Y:S01]  /*0550*/  @P0 IMAD.MOV.U32 R5, RZ, RZ, R13 ;  /* 0x000000ffff050224 */ /* 0x000fe200078e000d */
[----:B------:R-:W-:Y:S01]  /*0560*/  @P3 MOV R5, R14 ;  /* 0x0000000e00053202 */ /* 0x000fe20000000f00 */
[----:B------:R-:W-:Y:S01]  /*0570*/  @P5 IMAD.MOV.U32 R5, RZ, RZ, R15 ;  /* 0x000000ffff055224 */ /* 0x000fe200078e000f */
[----:B------:R-:W-:Y:S01]  /*0580*/  @P4 MOV R5, R11 ;  /* 0x0000000b00054202 */ /* 0x000fe20000000f00 */
[----:B------:R-:W-:Y:S01]  /*0590*/  IMAD.MOV.U32 R8, RZ, RZ, R4 ;  /* 0x000000ffff087224 */ /* 0x000fe200078e0004 */
[----:B------:R-:W-:Y:S06]  /*05a0*/  @!P6 BRA `(.L_x_4) ;  /* 0x00000000002ce947 */ /* 0x000fec0003800000 */
[----:B------:R-:W-:Y:S01]  /*05b0*/  @P2 IMAD.MOV.U32 R4, RZ, RZ, R9 ;  /* 0x000000ffff042224 */ /* 0x000fe200078e0009 */
[----:B------:R-:W-:Y:S01]  /*05c0*/  LOP3.LUT R3, R3, 0x1f, RZ, 0xc0, !PT ;  /* 0x0000001f03037812 */ /* 0x000fe200078ec0ff */
[----:B------:R-:W-:Y:S01]  /*05d0*/  @P1 IMAD.MOV.U32 R4, RZ, RZ, R10 ;  /* 0x000000ffff041224 */ /* 0x000fe200078e000a */
[----:B------:R-:W-:Y:S01]  /*05e0*/  @P0 MOV R4, R12 ;  /* 0x0000000c00040202 */ /* 0x000fe20000000f00 */
[----:B------:R-:W-:Y:S01]  /*05f0*/  @P3 IMAD.MOV.U32 R4, RZ, RZ, R13 ;  /* 0x000000ffff043224 */ /* 0x000fe200078e000d */
[----:B------:R-:W-:Y:S01]  /*0600*/  ISETP.EQ.AND P0, PT, R6, 0x8, PT ;  /* 0x000000080600780c */ /* 0x000fe20003f02270 */
[----:B------:R-:W-:Y:S01]  /*0610*/  @P5 IMAD.MOV.U32 R4, RZ, RZ, R14 ;  /* 0x000000ffff045224 */ /* 0x000fe200078e000e */
[----:B------:R-:W-:Y:S01]  /*0620*/  SHF.L.W.U32.HI R8, R5, R3, R8 ;  /* 0x0000000305087219 */ /* 0x000fe20000010e08 */
[----:B------:R-:W-:-:S10]  /*0630*/  @P4 IMAD.MOV.U32 R4, RZ, RZ, R15 ;  /* 0x000000ffff044224 */ /* 0x000fd400078e000f */
[----:B------:R-:W-:-:S04]  /*0640*/  @P0 MOV R4, R11 ;  /* 0x0000000b00040202 */ /* 0x000fc80000000f00 */
[----:B------:R-:W-:-:S07]  /*0650*/  SHF.L.W.U32.HI R5, R4, R3, R5 ;  /* 0x0000000304057219 */ /* 0x000fce0000010e05 */
.L_x_4:
[----:B------:R-:W-:Y:S05]  /*0660*/  BSYNC.RECONVERGENT B1 ;  /* 0x0000000000017941 */ /* 0x000fea0003800200 */
.L_x_3:
[C---:B------:R-:W-:Y:S01]  /*0670*/  SHF.L.W.U32.HI R9, R5.reuse, 0x2, R8 ;  /* 0x0000000205097819 */ /* 0x040fe20000010e08 */
[----:B------:R-:W-:Y:S01]  /*0680*/  IMAD.SHL.U32 R5, R5, 0x4, RZ ;  /* 0x0000000405057824 */ /* 0x000fe200078e00ff */
[----:B------:R-:W-:Y:S01]  /*0690*/  UMOV UR4, 0x54442d19 ;  /* 0x54442d1900047882 */ /* 0x000fe20000000000 */
[----:B------:R-:W-:Y:S01]  /*06a0*/  UMOV UR5, 0x3bf921fb ;  /* 0x3bf921fb00057882 */ /* 0x000fe20000000000 */
[----:B------:R-:W-:Y:S02]  /*06b0*/  SHF.R.S32.HI R4, RZ, 0x1f, R9 ;  /* 0x0000001fff047819 */ /* 0x000fe40000011409 */
[----:B------:R-:W-:Y:S02]  /*06c0*/  ISETP.GE.AND P0, PT, R0, RZ, PT ;  /* 0x000000ff0000720c */ /* 0x000fe40003f06270 */
[C---:B------:R-:W-:Y:S02]  /*06d0*/  LOP3.LUT R6, R4.reuse, R5, RZ, 0x3c, !PT ;  /* 0x0000000504067212 */ /* 0x040fe400078e3cff */
[----:B------:R-:W-:-:S02]  /*06e0*/  LOP3.LUT R7, R4, R9, RZ, 0x3c, !PT ;  /* 0x0000000904077212 */ /* 0x000fc400078e3cff */
[----:B------:R-:W-:Y:S02]  /*06f0*/  SHF.R.U32.HI R3, RZ, 0x1e, R8 ;  /* 0x0000001eff037819 */ /* 0x000fe40000011608 */
[----:B------:R-:W0:Y:S01]  /*0700*/  I2F.F64.S64 R4, R6 ;  /* 0x0000000600047312 */ /* 0x000e220000301c00 */
[C---:B------:R-:W-:Y:S02]  /*0710*/  LOP3.LUT R0, R9.reuse, R0, RZ, 0x3c, !PT ;  /* 0x0000000009007212 */ /* 0x040fe400078e3cff */
[----:B------:R-:W-:Y:S02]  /*0720*/  LEA.HI R3, R9, R3, RZ, 0x1 ;  /* 0x0000000309037211 */ /* 0x000fe400078f08ff */
[----:B------:R-:W-:-:S03]  /*0730*/  ISETP.GE.AND P1, PT, R0, RZ, PT ;  /* 0x000000ff0000720c */ /* 0x000fc60003f26270 */
[----:B------:R-:W-:-:S04]  /*0740*/  IMAD.MOV R0, RZ, RZ, -R3 ;  /* 0x000000ffff007224 */ /* 0x000fc800078e0a03 */
[----:B------:R-:W-:Y:S01]  /*0750*/  @!P0 IMAD.MOV.U32 R3, RZ, RZ, R0 ;  /* 0x000000ffff038224 */ /* 0x000fe200078e0000 */
[----:B0-----:R-:W-:-:S10]  /*0760*/  DMUL R4, R4, UR4 ;  /* 0x0000000404047c28 */ /* 0x001fd40008000000 */
[----:B------:R-:W0:Y:S02]  /*0770*/  F2F.F32.F64 R4, R4 ;  /* 0x0000000400047310 */ /* 0x000e240000301000 */
[----:B0-----:R-:W-:-:S07]  /*0780*/  FSEL R8, -R4, R4, !P1 ;  /* 0x0000000404087208 */ /* 0x001fce0004800100 */
.L_x_1:
[----:B------:R-:W-:Y:S05]  /*0790*/  BSYNC.RECONVERGENT B0 ;  /* 0x0000000000007941 */ /* 0x000fea0003800200 */
.L_x_0:
[----:B------:R-:W-:Y:S01]  /*07a0*/  MOV R0, 0x37cbac00 ;  /* 0x37cbac0000007802 */ /* 0x000fe20000000f00 */
[----:B------:R-:W-:Y:S01]  /*07b0*/  FMUL R7, R8, R8 ;  /* 0x0000000808077220 */ /* 0x000fe20000400000 */
[----:B------:R-:W-:Y:S01]  /*07c0*/  LOP3.LUT R6, R3, 0x1, RZ, 0xc0, !PT ;  /* 0x0000000103067812 */ /* 0x000fe200078ec0ff */
[----:B------:R-:W0:Y:S01]  /*07d0*/  LDC.64 R4, c[0x0][0x398] ;  /* 0x0000e600ff047b82 */ /* 0x000e220000000a00 */
[----:B------:R-:W-:Y:S02]  /*07e0*/  IMAD.MOV.U32 R9, RZ, RZ, 0x3effffff ;  /* 0x3effffffff097424 */ /* 0x000fe400078e00ff */
[----:B------:R-:W-:Y:S01]  /*07f0*/  FFMA R0, R7, R0, -0.0013887860113754868507 ;  /* 0xbab607ed07007423 */ /* 0x000fe20000000000 */
[----:B------:R-:W-:Y:S01]  /*0800*/  ISETP.NE.U32.AND P0, PT, R6, 0x1, PT ;  /* 0x000000010600780c */ /* 0x000fe20003f05070 */
[----:B------:R-:W-:Y:S01]  /*0810*/  IMAD.MOV.U32 R6, RZ, RZ, 0x3d2aaabb ;  /* 0x3d2aaabbff067424 */ /* 0x000fe200078e00ff */
[----:B------:R-:W-:Y:S02]  /*0820*/  LOP3.LUT P1, RZ, R3, 0x2, RZ, 0xc0, !PT ;  /* 0x0000000203ff7812 */ /* 0x000fe4000782c0ff */
[----:B------:R-:W-:-:S02]  /*0830*/  FSEL R0, R0, -0.00019574658654164522886, !P0 ;  /* 0xb94d415300007808 */ /* 0x000fc40004000000 */
[----:B------:R-:W-:Y:S02]  /*0840*/  FSEL R6, R6, 0.0083327032625675201416, !P0 ;  /* 0x3c0885e406067808 */ /* 0x000fe40004000000 */
[----:B------:R-:W-:-:S03]  /*0850*/  FSEL R3, -R9, -0.16666662693023681641, !P0 ;  /* 0xbe2aaaa809037808 */ /* 0x000fc60004000100 */
[----:B------:R-:W-:Y:S01]  /*0860*/  FFMA R6, R7, R0, R6 ;  /* 0x0000000007067223 */ /* 0x000fe20000000006 */
[----:B------:R-:W-:-:S03]  /*0870*/  FSEL R0, R8, 1, P0 ;  /* 0x3f80000008007808 */ /* 0x000fc60000000000 */
[C---:B------:R-:W-:Y:S02]  /*0880*/  FFMA R3, R7.reuse, R6, R3 ;  /* 0x0000000607037223 */ /* 0x040fe40000000003 */
[----:B------:R-:W-:-:S04]  /*0890*/  FFMA R7, R7, R0, RZ ;  /* 0x0000000007077223 */ /* 0x000fc800000000ff */
[----:B------:R-:W-:Y:S01]  /*08a0*/  FFMA R3, R7, R3, R0 ;  /* 0x0000000307037223 */ /* 0x000fe20000000000 */
[----:B0-----:R-:W-:-:S04]  /*08b0*/  IMAD.WIDE R4, R2, 0x4, R4 ;  /* 0x0000000402047825 */ /* 0x001fc800078e0204 */
[----:B------:R-:W-:-:S05]  /*08c0*/  @P1 FADD R3, RZ, -R3 ;  /* 0x80000003ff031221 */ /* 0x000fca0000000000 */
[----:B------:R-:W-:Y:S01]  /*08d0*/  STG.E desc[UR6][R4.64], R3 ;  /* 0x0000000304007986 */ /* 0x000fe2000c101906 */
[----:B------:R-:W-:Y:S05]  /*08e0*/  EXIT ;  /* 0x000000000000794d */ /* 0x000fea0003800000 */
.L_x_5:
[----:B------:R-:W-:-:S00]  /*08f0*/  BRA `(.L_x_5) ;  /* 0xfffffffc00fc7947 */ /* 0x000fc0000383ffff */
[----:B------:R-:W-:-:S00]  /*0900*/  NOP ;  /* 0x0000000000007918 */ /* 0x000fc00000000000 */
[----:B------:R-:W-:-:S00]  /*0910*/  NOP ;  /* 0x0000000000007918 */ /* 0x000fc00000000000 */
[----:B------:R-:W-:-:S00]  /*0920*/  NOP ;  /* 0x0000000000007918 */ /* 0x000fc00000000000 */
[----:B------:R-:W-:-:S00]  /*0930*/  NOP ;  /* 0x0000000000007918 */ /* 0x000fc00000000000 */
[----:B------:R-:W-:-:S00]  /*0940*/  NOP ;  /* 0x0000000000007918 */ /* 0x000fc00000000000 */
[----:B------:R-:W-:-:S00]  /*0950*/  NOP ;  /* 0x0000000000007918 */ /* 0x000fc00000000000 */
[----:B------:R-:W-:-:S00]  /*0960*/  NOP ;  /* 0x0000000000007918 */ /* 0x000fc00000000000 */
[----:B------:R-:W-:-:S00]  /*0970*/  NOP ;  /* 0x0000000000007918 */ /* 0x000fc00000000000 */
.L_x_12:


//--------------------- .text.add                 --------------------------
	.section	.text.add,"ax",@progbits
	.align	128
        .global         add
        .type           add,@function
        .size           add,(.L_x_13 - add)
        .other          add,@"STO_CUDA_ENTRY STV_DEFAULT"
add:
.text.add:
        /* <DEDUP_REMOVED lines=36> */
.L_x_8:
        /* <DEDUP_REMOVED lines=66> */
.L_x_10:
[----:B------:R-:W-:Y:S05]  /*0660*/  BSYNC.RECONVERGENT B1 ;  /* 0x0000000000017941 */ /* 0x000fea0003800200 */
.L_x_9:
        /* <DEDUP_REMOVED lines=18> */
.L_x_7:
[----:B------:R-:W-:Y:S05]  /*0790*/  BSYNC.RECONVERGENT B0 ;  /* 0x0000000000007941 */ /* 0x000fea0003800200 */
.L_x_6:
        /* <DEDUP_REMOVED lines=21> */
.L_x_11:
        /* <DEDUP_REMOVED lines=9> */
.L_x_13:


//--------------------- .nv.global.init           --------------------------
	.section	.nv.global.init,"aw",@progbits
	.align	4
.nv.global.init:
	.type		__cudart_i2opi_f,@object
	.size		__cudart_i2opi_f,(.L_0 - __cudart_i2opi_f)
__cudart_i2opi_f:
        /*0000*/ 	.byte	0x41, 0x90, 0x43, 0x3c, 0x99, 0x95, 0x62, 0xdb, 0xc0, 0xdd, 0x34, 0xf5, 0xd1, 0x57, 0x27, 0xfc
        /*0010*/ 	.byte	0x29, 0x15, 0x44, 0x4e, 0x6e, 0x83, 0xf9, 0xa2
.L_0:


//--------------------- .nv.shared.reserved.0     --------------------------
	.section	.nv.shared.reserved.0,"aw",@nobits
	.weak		__nv_reservedSMEM_offset_0_alias
	.size		__nv_reservedSMEM_offset_0_alias, 0, 64
	.other		__nv_reservedSMEM_offset_0_alias,@"STO_CUDA_RESERVED_SHARED STV_DEFAULT"
__nv_reservedSMEM_offset_0_alias:
	.zero		0
	.zero		64


//--------------------- .nv.constant0.dalibomba   --------------------------
	.section	.nv.constant0.dalibomba,"a",@progbits
	.sectionflags	@""
	.align	4
.nv.constant0.dalibomba:
	.zero		928


//--------------------- .nv.constant0.add         --------------------------
	.section	.nv.constant0.add,"a",@progbits
	.sectionflags	@""
	.align	4
.nv.constant0.add:
	.zero		928


//--------------------- SYMBOLS --------------------------

	.type		.nv.reservedSmem.offset0,@object
	.size		.nv.reservedSmem.offset0,0x4
